//
// Generated by NVIDIA NVVM Compiler
//
// Compiler Build ID: CL-36424714
// Cuda compilation tools, release 13.0, V13.0.88
// Based on NVVM 20.0.0
//

.version 9.0
.target sm_100
.address_size 64

	// .globl	_Z12scale_kernelPfif
// _ZZ18scale_kernel_asyncPfifE4smem has been demoted

.visible .entry _Z12scale_kernelPfif(
	.param .u64 .ptr .align 1 _Z12scale_kernelPfif_param_0,
	.param .u32 _Z12scale_kernelPfif_param_1,
	.param .f32 _Z12scale_kernelPfif_param_2
)
.maxntid 256
.minnctapersm 8
{
	.reg .pred 	%p<2>;
	.reg .b32 	%r<6>;
	.reg .b32 	%f<4>;
	.reg .b64 	%rd<5>;

	ld.param.u64 	%rd1, [_Z12scale_kernelPfif_param_0];
	ld.param.u32 	%r2, [_Z12scale_kernelPfif_param_1];
	ld.param.f32 	%f1, [_Z12scale_kernelPfif_param_2];
	mov.u32 	%r3, %ctaid.x;
	mov.u32 	%r4, %ntid.x;
	mov.u32 	%r5, %tid.x;
	mad.lo.s32 	%r1, %r3, %r4, %r5;
	setp.ge.s32 	%p1, %r1, %r2;
	@%p1 bra 	$L__BB0_2;
	cvta.to.global.u64 	%rd2, %rd1;
	mul.wide.s32 	%rd3, %r1, 4;
	add.s64 	%rd4, %rd2, %rd3;
	ld.global.f32 	%f2, [%rd4];
	fma.rn.f32 	%f3, %f1, %f2, 0f3A83126F;
	st.global.f32 	[%rd4], %f3;
$L__BB0_2:
	ret;

}
	// .globl	_Z23scale_kernel_vectorizedPfif
.visible .entry _Z23scale_kernel_vectorizedPfif(
	.param .u64 .ptr .align 1 _Z23scale_kernel_vectorizedPfif_param_0,
	.param .u32 _Z23scale_kernel_vectorizedPfif_param_1,
	.param .f32 _Z23scale_kernel_vectorizedPfif_param_2
)
.maxntid 256
.minnctapersm 8
{
	.reg .pred 	%p<7>;
	.reg .b32 	%r<26>;
	.reg .b32 	%f<20>;
	.reg .b64 	%rd<10>;

	ld.param.u64 	%rd3, [_Z23scale_kernel_vectorizedPfif_param_0];
	ld.param.u32 	%r14, [_Z23scale_kernel_vectorizedPfif_param_1];
	ld.param.f32 	%f1, [_Z23scale_kernel_vectorizedPfif_param_2];
	cvta.to.global.u64 	%rd1, %rd3;
	mov.u32 	%r15, %ctaid.x;
	mov.u32 	%r16, %ntid.x;
	mov.u32 	%r17, %tid.x;
	mad.lo.s32 	%r18, %r15, %r16, %r17;
	shl.b32 	%r1, %r18, 2;
	or.b32  	%r19, %r1, 3;
	setp.lt.s32 	%p1, %r19, %r14;
	@%p1 bra 	$L__BB1_9;
	setp.ge.s32 	%p2, %r1, %r14;
	@%p2 bra 	$L__BB1_8;
	and.b32  	%r2, %r14, 3;
	setp.eq.s32 	%p3, %r2, 0;
	mov.u32 	%r23, %r1;
	@%p3 bra 	$L__BB1_5;
	neg.s32 	%r21, %r2;
	mov.u32 	%r23, %r1;
$L__BB1_4:
	.pragma "nounroll";
	mul.wide.s32 	%rd4, %r23, 4;
	add.s64 	%rd5, %rd1, %rd4;
	ld.global.f32 	%f2, [%rd5];
	fma.rn.f32 	%f3, %f1, %f2, 0f3A83126F;
	st.global.f32 	[%rd5], %f3;
	add.s32 	%r23, %r23, 1;
	add.s32 	%r21, %r21, 1;
	setp.ne.s32 	%p4, %r21, 0;
	@%p4 bra 	$L__BB1_4;
$L__BB1_5:
	sub.s32 	%r20, %r1, %r14;
	setp.gt.u32 	%p5, %r20, -4;
	@%p5 bra 	$L__BB1_8;
	sub.s32 	%r24, %r23, %r14;
	add.s64 	%rd2, %rd1, 8;
$L__BB1_7:
	mul.wide.s32 	%rd6, %r23, 4;
	add.s64 	%rd7, %rd2, %rd6;
	ld.global.f32 	%f4, [%rd7+-8];
	fma.rn.f32 	%f5, %f1, %f4, 0f3A83126F;
	st.global.f32 	[%rd7+-8], %f5;
	ld.global.f32 	%f6, [%rd7+-4];
	fma.rn.f32 	%f7, %f1, %f6, 0f3A83126F;
	st.global.f32 	[%rd7+-4], %f7;
	ld.global.f32 	%f8, [%rd7];
	fma.rn.f32 	%f9, %f1, %f8, 0f3A83126F;
	st.global.f32 	[%rd7], %f9;
	ld.global.f32 	%f10, [%rd7+4];
	fma.rn.f32 	%f11, %f1, %f10, 0f3A83126F;
	st.global.f32 	[%rd7+4], %f11;
	add.s32 	%r23, %r23, 4;
	add.s32 	%r24, %r24, 4;
	setp.ne.s32 	%p6, %r24, 0;
	@%p6 bra 	$L__BB1_7;
$L__BB1_8:
	ret;
$L__BB1_9:
	mul.wide.s32 	%rd8, %r1, 4;
	add.s64 	%rd9, %rd1, %rd8;
	ld.global.v4.f32 	{%f12, %f13, %f14, %f15}, [%rd9];
	fma.rn.f32 	%f16, %f1, %f12, 0f3A83126F;
	fma.rn.f32 	%f17, %f1, %f13, 0f3A83126F;
	fma.rn.f32 	%f18, %f1, %f14, 0f3A83126F;
	fma.rn.f32 	%f19, %f1, %f15, 0f3A83126F;
	st.global.v4.f32 	[%rd9], {%f16, %f17, %f18, %f19};
	bra.uni 	$L__BB1_8;

}
	// .globl	_Z18scale_kernel_asyncPfif
.visible .entry _Z18scale_kernel_asyncPfif(
	.param .u64 .ptr .align 1 _Z18scale_kernel_asyncPfif_param_0,
	.param .u32 _Z18scale_kernel_asyncPfif_param_1,
	.param .f32 _Z18scale_kernel_asyncPfif_param_2
)
.maxntid 256
.minnctapersm 8
{
	.reg .pred 	%p<7>;
	.reg .b32 	%r<29>;
	.reg .b32 	%f<24>;
	.reg .b64 	%rd<10>;
	// demoted variable
	.shared .align 4 .b8 _ZZ18scale_kernel_asyncPfifE4smem[4096];
	ld.param.u64 	%rd3, [_Z18scale_kernel_asyncPfif_param_0];
	ld.param.u32 	%r15, [_Z18scale_kernel_asyncPfif_param_1];
	ld.param.f32 	%f1, [_Z18scale_kernel_asyncPfif_param_2];
	cvta.to.global.u64 	%rd1, %rd3;
	mov.u32 	%r1, %tid.x;
	mov.u32 	%r16, %ctaid.x;
	mov.u32 	%r17, %ntid.x;
	mad.lo.s32 	%r18, %r16, %r17, %r1;
	shl.b32 	%r2, %r18, 2;
	or.b32  	%r19, %r2, 3;
	setp.lt.s32 	%p1, %r19, %r15;
	@%p1 bra 	$L__BB2_9;
	setp.ge.s32 	%p2, %r2, %r15;
	@%p2 bra 	$L__BB2_8;
	and.b32  	%r3, %r15, 3;
	setp.eq.s32 	%p3, %r3, 0;
	mov.u32 	%r26, %r2;
	@%p3 bra 	$L__BB2_5;
	neg.s32 	%r24, %r3;
	mov.u32 	%r26, %r2;
$L__BB2_4:
	.pragma "nounroll";
	mul.wide.s32 	%rd4, %r26, 4;
	add.s64 	%rd5, %rd1, %rd4;
	ld.global.f32 	%f2, [%rd5];
	fma.rn.f32 	%f3, %f1, %f2, 0f3A83126F;
	st.global.f32 	[%rd5], %f3;
	add.s32 	%r26, %r26, 1;
	add.s32 	%r24, %r24, 1;
	setp.ne.s32 	%p4, %r24, 0;
	@%p4 bra 	$L__BB2_4;
$L__BB2_5:
	sub.s32 	%r20, %r2, %r15;
	setp.gt.u32 	%p5, %r20, -4;
	@%p5 bra 	$L__BB2_8;
	sub.s32 	%r27, %r26, %r15;
	add.s64 	%rd2, %rd1, 8;
$L__BB2_7:
	mul.wide.s32 	%rd6, %r26, 4;
	add.s64 	%rd7, %rd2, %rd6;
	ld.global.f32 	%f4, [%rd7+-8];
	fma.rn.f32 	%f5, %f1, %f4, 0f3A83126F;
	st.global.f32 	[%rd7+-8], %f5;
	ld.global.f32 	%f6, [%rd7+-4];
	fma.rn.f32 	%f7, %f1, %f6, 0f3A83126F;
	st.global.f32 	[%rd7+-4], %f7;
	ld.global.f32 	%f8, [%rd7];
	fma.rn.f32 	%f9, %f1, %f8, 0f3A83126F;
	st.global.f32 	[%rd7], %f9;
	ld.global.f32 	%f10, [%rd7+4];
	fma.rn.f32 	%f11, %f1, %f10, 0f3A83126F;
	st.global.f32 	[%rd7+4], %f11;
	add.s32 	%r26, %r26, 4;
	add.s32 	%r27, %r27, 4;
	setp.ne.s32 	%p6, %r27, 0;
	@%p6 bra 	$L__BB2_7;
$L__BB2_8:
	ret;
$L__BB2_9:
	mul.wide.s32 	%rd8, %r2, 4;
	add.s64 	%rd9, %rd1, %rd8;
	ld.global.v4.f32 	{%f12, %f13, %f14, %f15}, [%rd9];
	shl.b32 	%r21, %r1, 4;
	mov.u32 	%r22, _ZZ18scale_kernel_asyncPfifE4smem;
	add.s32 	%r23, %r22, %r21;
	st.shared.v4.f32 	[%r23], {%f12, %f13, %f14, %f15};
	bar.sync 	0;
	ld.shared.v4.f32 	{%f16, %f17, %f18, %f19}, [%r23];
	fma.rn.f32 	%f20, %f1, %f16, 0f3A83126F;
	fma.rn.f32 	%f21, %f1, %f17, 0f3A83126F;
	fma.rn.f32 	%f22, %f1, %f18, 0f3A83126F;
	fma.rn.f32 	%f23, %f1, %f19, 0f3A83126F;
	bar.sync 	0;
	st.global.v4.f32 	[%rd9], {%f20, %f21, %f22, %f23};
	bra.uni 	$L__BB2_8;

}


// ===== COMPILED SASS (sm_100) =====

	.target	sm_100

	.elftype	@"ET_EXEC"


//--------------------- .note.nv.tkinfo           --------------------------
	.section	.note.nv.tkinfo,"",@"SHT_NOTE"
	.sectionflags	@"SHF_NOTE_NV_TKINFO"
	.tkinfo
        /*0018*/ 	.word	0x00000002
        /*0030*/ 	.string	""
        /*0030*/ 	.string	"ptxas"
        /*0030*/ 	.string	"Cuda compilation tools, release 13.0, V13.0.88"
        /*0030*/ 	.string	"Build cuda_13.0.r13.0/compiler.36424714_0"
        /*0030*/ 	.string	"-arch sm_100 -m 64 "



//--------------------- .note.nv.cuinfo           --------------------------
	.section	.note.nv.cuinfo,"",@"SHT_NOTE"
	.sectionflags	@"SHF_NOTE_NV_CUINFO"
        /*0018*/ 	.short	0x0002
        /*001a*/ 	.short	0x0064
        /*001c*/ 	.short	0x0082
	.zero		2


//--------------------- .nv.info                  --------------------------
	.section	.nv.info,"",@"SHT_CUDA_INFO"
	.align	4


	//----- nvinfo : EIATTR_REGCOUNT
	.align		4
        /*0000*/ 	.byte	0x04, 0x2f
        /*0002*/ 	.short	(.L_1 - .L_0)
	.align		4
.L_0:
        /*0004*/ 	.word	index@(_Z12scale_kernelPfif)
        /*0008*/ 	.word	0x00000008


	//----- nvinfo : EIATTR_FRAME_SIZE
	.align		4
.L_1:
        /*000c*/ 	.byte	0x04, 0x11
        /*000e*/ 	.short	(.L_3 - .L_2)
	.align		4
.L_2:
        /*0010*/ 	.word	index@(_Z12scale_kernelPfif)
        /*0014*/ 	.word	0x00000000


	//----- nvinfo : EIATTR_REGCOUNT
	.align		4
.L_3:
        /*0018*/ 	.byte	0x04, 0x2f
        /*001a*/ 	.short	(.L_5 - .L_4)
	.align		4
.L_4:
        /*001c*/ 	.word	index@(_Z23scale_kernel_vectorizedPfif)
        /*0020*/ 	.word	0x00000014


	//----- nvinfo : EIATTR_FRAME_SIZE
	.align		4
.L_5:
        /*0024*/ 	.byte	0x04, 0x11
        /*0026*/ 	.short	(.L_7 - .L_6)
	.align		4
.L_6:
        /*0028*/ 	.word	index@(_Z23scale_kernel_vectorizedPfif)
        /*002c*/ 	.word	0x00000000


	//----- nvinfo : EIATTR_REGCOUNT
	.align		4
.L_7:
        /*0030*/ 	.byte	0x04, 0x2f
        /*0032*/ 	.short	(.L_9 - .L_8)
	.align		4
.L_8:
        /*0034*/ 	.word	index@(_Z18scale_kernel_asyncPfif)
        /*0038*/ 	.word	0x00000014


	//----- nvinfo : EIATTR_FRAME_SIZE
	.align		4
.L_9:
        /*003c*/ 	.byte	0x04, 0x11
        /*003e*/ 	.short	(.L_11 - .L_10)
	.align		4
.L_10:
        /*0040*/ 	.word	index@(_Z18scale_kernel_asyncPfif)
        /*0044*/ 	.word	0x00000000


	//----- nvinfo : EIATTR_MIN_STACK_SIZE
	.align		4
.L_11:
        /*0048*/ 	.byte	0x04, 0x12
        /*004a*/ 	.short	(.L_13 - .L_12)
	.align		4
.L_12:
        /*004c*/ 	.word	index@(_Z18scale_kernel_asyncPfif)
        /*0050*/ 	.word	0x00000000


	//----- nvinfo : EIATTR_MIN_STACK_SIZE
	.align		4
.L_13:
        /*0054*/ 	.byte	0x04, 0x12
        /*0056*/ 	.short	(.L_15 - .L_14)
	.align		4
.L_14:
        /*0058*/ 	.word	index@(_Z23scale_kernel_vectorizedPfif)
        /*005c*/ 	.word	0x00000000


	//----- nvinfo : EIATTR_MIN_STACK_SIZE
	.align		4
.L_15:
        /*0060*/ 	.byte	0x04, 0x12
        /*0062*/ 	.short	(.L_17 - .L_16)
	.align		4
.L_16:
        /*0064*/ 	.word	index@(_Z12scale_kernelPfif)
        /*0068*/ 	.word	0x00000000
.L_17:


//--------------------- .nv.compat                --------------------------
	.section	.nv.compat,"",@"SHT_CUDA_COMPAT_INFO"
	.align	4
        /*0000*/ 	.byte	0x02, 0x09, 0x00, 0x00, 0x02, 0x02, 0x01, 0x00, 0x02, 0x05, 0x05, 0x00, 0x03, 0x07, 0x01, 0x01
        /*0010*/ 	.byte	0x02, 0x03, 0x00, 0x00, 0x02, 0x06, 0x01, 0x00, 0x04, 0x0b, 0x08, 0x00, 0x09, 0x00, 0x00, 0x00
        /*0020*/ 	.byte	0x00, 0x00, 0x00, 0x00


//--------------------- .nv.info._Z18scale_kernel_asyncPfif --------------------------
	.section	.nv.info._Z18scale_kernel_asyncPfif,"",@"SHT_CUDA_INFO"
	.sectionflags	@""
	.align	4


	//----- nvinfo : EIATTR_CUDA_API_VERSION
	.align		4
        /*0000*/ 	.byte	0x04, 0x37
        /*0002*/ 	.short	(.L_19 - .L_18)
.L_18:
        /*0004*/ 	.word	0x00000082


	//----- nvinfo : EIATTR_KPARAM_INFO
	.align		4
.L_19:
        /*0008*/ 	.byte	0x04, 0x17
        /*000a*/ 	.short	(.L_21 - .L_20)
.L_20:
        /*000c*/ 	.word	0x00000000
        /*0010*/ 	.short	0x0002
        /*0012*/ 	.short	0x000c
        /*0014*/ 	.byte	0x00, 0xf0, 0x11, 0x00


	//----- nvinfo : EIATTR_KPARAM_INFO
	.align		4
.L_21:
        /*0018*/ 	.byte	0x04, 0x17
        /*001a*/ 	.short	(.L_23 - .L_22)
.L_22:
        /*001c*/ 	.word	0x00000000
        /*0020*/ 	.short	0x0001
        /*0022*/ 	.short	0x0008
        /*0024*/ 	.byte	0x00, 0xf0, 0x11, 0x00


	//----- nvinfo : EIATTR_KPARAM_INFO
	.align		4
.L_23:
        /*0028*/ 	.byte	0x04, 0x17
        /*002a*/ 	.short	(.L_25 - .L_24)
.L_24:
        /*002c*/ 	.word	0x00000000
        /*0030*/ 	.short	0x0000
        /*0032*/ 	.short	0x0000
        /*0034*/ 	.byte	0x00, 0xf5, 0x21, 0x00


	//----- nvinfo : EIATTR_SPARSE_MMA_MASK
	.align		4
.L_25:
        /*0038*/ 	.byte	0x03, 0x50
        /*003a*/ 	.short	0x0000


	//----- nvinfo : EIATTR_MAXREG_COUNT
	.align		4
        /*003c*/ 	.byte	0x03, 0x1b
        /*003e*/ 	.short	0x0020


	//----- nvinfo : EIATTR_NUM_BARRIERS
	.align		4
        /*0040*/ 	.byte	0x02, 0x4c
        /*0042*/ 	.byte	0x01
	.zero		1


	//----- nvinfo : EIATTR_MERCURY_ISA_VERSION
	.align		4
        /*0044*/ 	.byte	0x03, 0x5f
        /*0046*/ 	.short	0x0101


	//----- nvinfo : EIATTR_VRC_CTA_INIT_COUNT
	.align		4
        /*0048*/ 	.byte	0x02, 0x4a
	.zero		1
	.zero		1


	//----- nvinfo : EIATTR_EXIT_INSTR_OFFSETS
	.align		4
        /*004c*/ 	.byte	0x04, 0x1c
        /*004e*/ 	.short	(.L_27 - .L_26)


	//   ....[0]....
.L_26:
        /*0050*/ 	.word	0x000000c0


	//   ....[1]....
        /*0054*/ 	.word	0x000001c0


	//   ....[2]....
        /*0058*/ 	.word	0x00000330


	//   ....[3]....
        /*005c*/ 	.word	0x00000460


	//----- nvinfo : EIATTR_MAX_THREADS
	.align		4
.L_27:
        /*0060*/ 	.byte	0x04, 0x05
        /*0062*/ 	.short	(.L_29 - .L_28)
.L_28:
        /*0064*/ 	.word	0x00000100
        /*0068*/ 	.word	0x00000001
        /*006c*/ 	.word	0x00000001


	//----- nvinfo : EIATTR_CRS_STACK_SIZE
	.align		4
.L_29:
        /*0070*/ 	.byte	0x04, 0x1e
        /*0072*/ 	.short	(.L_31 - .L_30)
.L_30:
        /*0074*/ 	.word	0x00000000


	//----- nvinfo : EIATTR_CBANK_PARAM_SIZE
	.align		4
.L_31:
        /*0078*/ 	.byte	0x03, 0x19
        /*007a*/ 	.short	0x0010


	//----- nvinfo : EIATTR_PARAM_CBANK
	.align		4
        /*007c*/ 	.byte	0x04, 0x0a
        /*007e*/ 	.short	(.L_33 - .L_32)
	.align		4
.L_32:
        /*0080*/ 	.word	index@(.nv.constant0._Z18scale_kernel_asyncPfif)
        /*0084*/ 	.short	0x0380
        /*0086*/ 	.short	0x0010


	//----- nvinfo : EIATTR_SW_WAR
	.align		4
.L_33:
        /*0088*/ 	.byte	0x04, 0x36
        /*008a*/ 	.short	(.L_35 - .L_34)
.L_34:
        /*008c*/ 	.word	0x00000008
.L_35:


//--------------------- .nv.info._Z23scale_kernel_vectorizedPfif --------------------------
	.section	.nv.info._Z23scale_kernel_vectorizedPfif,"",@"SHT_CUDA_INFO"
	.sectionflags	@""
	.align	4


	//----- nvinfo : EIATTR_CUDA_API_VERSION
	.align		4
        /*0000*/ 	.byte	0x04, 0x37
        /*0002*/ 	.short	(.L_37 - .L_36)
.L_36:
        /*0004*/ 	.word	0x00000082


	//----- nvinfo : EIATTR_KPARAM_INFO
	.align		4
.L_37:
        /*0008*/ 	.byte	0x04, 0x17
        /*000a*/ 	.short	(.L_39 - .L_38)
.L_38:
        /*000c*/ 	.word	0x00000000
        /*0010*/ 	.short	0x0002
        /*0012*/ 	.short	0x000c
        /*0014*/ 	.byte	0x00, 0xf0, 0x11, 0x00


	//----- nvinfo : EIATTR_KPARAM_INFO
	.align		4
.L_39:
        /*0018*/ 	.byte	0x04, 0x17
        /*001a*/ 	.short	(.L_41 - .L_40)
.L_40:
        /*001c*/ 	.word	0x00000000
        /*0020*/ 	.short	0x0001
        /*0022*/ 	.short	0x0008
        /*0024*/ 	.byte	0x00, 0xf0, 0x11, 0x00


	//----- nvinfo : EIATTR_KPARAM_INFO
	.align		4
.L_41:
        /*0028*/ 	.byte	0x04, 0x17
        /*002a*/ 	.short	(.L_43 - .L_42)
.L_42:
        /*002c*/ 	.word	0x00000000
        /*0030*/ 	.short	0x0000
        /*0032*/ 	.short	0x0000
        /*0034*/ 	.byte	0x00, 0xf5, 0x21, 0x00


	//----- nvinfo : EIATTR_SPARSE_MMA_MASK
	.align		4
.L_43:
        /*0038*/ 	.byte	0x03, 0x50
        /*003a*/ 	.short	0x0000


	//----- nvinfo : EIATTR_MAXREG_COUNT
	.align		4
        /*003c*/ 	.byte	0x03, 0x1b
        /*003e*/ 	.short	0x0020


	//----- nvinfo : EIATTR_MERCURY_ISA_VERSION
	.align		4
        /*0040*/ 	.byte	0x03, 0x5f
        /*0042*/ 	.short	0x0101


	//----- nvinfo : EIATTR_VRC_CTA_INIT_COUNT
	.align		4
        /*0044*/ 	.byte	0x02, 0x4a
	.zero		1
	.zero		1


	//----- nvinfo : EIATTR_EXIT_INSTR_OFFSETS
	.align		4
        /*0048*/ 	.byte	0x04, 0x1c
        /*004a*/ 	.short	(.L_45 - .L_44)


	//   ....[0]....
.L_44:
        /*004c*/ 	.word	0x000000c0


	//   ....[1]....
        /*0050*/ 	.word	0x000001c0


	//   ....[2]....
        /*0054*/ 	.word	0x00000330


	//   ....[3]....
        /*0058*/ 	.word	0x000003d0


	//----- nvinfo : EIATTR_MAX_THREADS
	.align		4
.L_45:
        /*005c*/ 	.byte	0x04, 0x05
        /*005e*/ 	.short	(.L_47 - .L_46)
.L_46:
        /*0060*/ 	.word	0x00000100
        /*0064*/ 	.word	0x00000001
        /*0068*/ 	.word	0x00000001


	//----- nvinfo : EIATTR_CRS_STACK_SIZE
	.align		4
.L_47:
        /*006c*/ 	.byte	0x04, 0x1e
        /*006e*/ 	.short	(.L_49 - .L_48)
.L_48:
        /*0070*/ 	.word	0x00000000


	//----- nvinfo : EIATTR_CBANK_PARAM_SIZE
	.align		4
.L_49:
        /*0074*/ 	.byte	0x03, 0x19
        /*0076*/ 	.short	0x0010


	//----- nvinfo : EIATTR_PARAM_CBANK
	.align		4
        /*0078*/ 	.byte	0x04, 0x0a
        /*007a*/ 	.short	(.L_51 - .L_50)
	.align		4
.L_50:
        /*007c*/ 	.word	index@(.nv.constant0._Z23scale_kernel_vectorizedPfif)
        /*0080*/ 	.short	0x0380
        /*0082*/ 	.short	0x0010


	//----- nvinfo : EIATTR_SW_WAR
	.align		4
.L_51:
        /*0084*/ 	.byte	0x04, 0x36
        /*0086*/ 	.short	(.L_53 - .L_52)
.L_52:
        /*0088*/ 	.word	0x00000008
.L_53:


//--------------------- .nv.info._Z12scale_kernelPfif --------------------------
	.section	.nv.info._Z12scale_kernelPfif,"",@"SHT_CUDA_INFO"
	.sectionflags	@""
	.align	4


	//----- nvinfo : EIATTR_CUDA_API_VERSION
	.align		4
        /*0000*/ 	.byte	0x04, 0x37
        /*0002*/ 	.short	(.L_55 - .L_54)
.L_54:
        /*0004*/ 	.word	0x00000082


	//----- nvinfo : EIATTR_KPARAM_INFO
	.align		4
.L_55:
        /*0008*/ 	.byte	0x04, 0x17
        /*000a*/ 	.short	(.L_57 - .L_56)
.L_56:
        /*000c*/ 	.word	0x00000000
        /*0010*/ 	.short	0x0002
        /*0012*/ 	.short	0x000c
        /*0014*/ 	.byte	0x00, 0xf0, 0x11, 0x00


	//----- nvinfo : EIATTR_KPARAM_INFO
	.align		4
.L_57:
        /*0018*/ 	.byte	0x04, 0x17
        /*001a*/ 	.short	(.L_59 - .L_58)
.L_58:
        /*001c*/ 	.word	0x00000000
        /*0020*/ 	.short	0x0001
        /*0022*/ 	.short	0x0008
        /*0024*/ 	.byte	0x00, 0xf0, 0x11, 0x00


	//----- nvinfo : EIATTR_KPARAM_INFO
	.align		4
.L_59:
        /*0028*/ 	.byte	0x04, 0x17
        /*002a*/ 	.short	(.L_61 - .L_60)
.L_60:
        /*002c*/ 	.word	0x00000000
        /*0030*/ 	.short	0x0000
        /*0032*/ 	.short	0x0000
        /*0034*/ 	.byte	0x00, 0xf5, 0x21, 0x00


	//----- nvinfo : EIATTR_SPARSE_MMA_MASK
	.align		4
.L_61:
        /*0038*/ 	.byte	0x03, 0x50
        /*003a*/ 	.short	0x0000


	//----- nvinfo : EIATTR_MAXREG_COUNT
	.align		4
        /*003c*/ 	.byte	0x03, 0x1b
        /*003e*/ 	.short	0x0020


	//----- nvinfo : EIATTR_MERCURY_ISA_VERSION
	.align		4
        /*0040*/ 	.byte	0x03, 0x5f
        /*0042*/ 	.short	0x0101


	//----- nvinfo : EIATTR_VRC_CTA_INIT_COUNT
	.align		4
        /*0044*/ 	.byte	0x02, 0x4a
	.zero		1
	.zero		1


	//----- nvinfo : EIATTR_EXIT_INSTR_OFFSETS
	.align		4
        /*0048*/ 	.byte	0x04, 0x1c
        /*004a*/ 	.short	(.L_63 - .L_62)


	//   ....[0]....
.L_62:
        /*004c*/ 	.word	0x00000070


	//   ....[1]....
        /*0050*/ 	.word	0x000000f0


	//----- nvinfo : EIATTR_MAX_THREADS
	.align		4
.L_63:
        /*0054*/ 	.byte	0x04, 0x05
        /*0056*/ 	.short	(.L_65 - .L_64)
.L_64:
        /*0058*/ 	.word	0x00000100
        /*005c*/ 	.word	0x00000001
        /*0060*/ 	.word	0x00000001


	//----- nvinfo : EIATTR_CBANK_PARAM_SIZE
	.align		4
.L_65:
        /*0064*/ 	.byte	0x03, 0x19
        /*0066*/ 	.short	0x0010


	//----- nvinfo : EIATTR_PARAM_CBANK
	.align		4
        /*0068*/ 	.byte	0x04, 0x0a
        /*006a*/ 	.short	(.L_67 - .L_66)
	.align		4
.L_66:
        /*006c*/ 	.word	index@(.nv.constant0._Z12scale_kernelPfif)
        /*0070*/ 	.short	0x0380
        /*0072*/ 	.short	0x0010


	//----- nvinfo : EIATTR_SW_WAR
	.align		4
.L_67:
        /*0074*/ 	.byte	0x04, 0x36
        /*0076*/ 	.short	(.L_69 - .L_68)
.L_68:
        /*0078*/ 	.word	0x00000008
.L_69:


//--------------------- .nv.callgraph             --------------------------
	.section	.nv.callgraph,"",@"SHT_CUDA_CALLGRAPH"
	.align	4
	.sectionentsize	8
	.align		4
        /*0000*/ 	.word	0x00000000
	.align		4
        /*0004*/ 	.word	0xffffffff
	.align		4
        /*0008*/ 	.word	0x00000000
	.align		4
        /*000c*/ 	.word	0xfffffffe
	.align		4
        /*0010*/ 	.word	0x00000000
	.align		4
        /*0014*/ 	.word	0xfffffffd
	.align		4
        /*0018*/ 	.word	0x00000000
	.align		4
        /*001c*/ 	.word	0xfffffffc


//--------------------- .text._Z18scale_kernel_asyncPfif --------------------------
	.section	.text._Z18scale_kernel_asyncPfif,"ax",@progbits
	.align	128
        .global         _Z18scale_kernel_asyncPfif
        .type           _Z18scale_kernel_asyncPfif,@function
        .size           _Z18scale_kernel_asyncPfif,(.L_x_11 - _Z18scale_kernel_asyncPfif)
        .other          _Z18scale_kernel_asyncPfif,@"STO_CUDA_ENTRY STV_DEFAULT"
_Z18scale_kernel_asyncPfif:
.text._Z18scale_kernel_asyncPfif:
[----:B------:R-:W-:Y:S01]  /*0000*/  LDC R1, c[0x0][0x37c] ;  /* 0x0000df00ff017b82 */ /* 0x000fe20000000800 */
[----:B------:R-:W0:Y:S07]  /*0010*/  S2R R8, SR_TID.X ;  /* 0x0000000000087919 */ /* 0x000e2e0000002100 */
[----:B------:R-:W0:Y:S01]  /*0020*/  S2UR UR4, SR_CTAID.X ;  /* 0x00000000000479c3 */ /* 0x000e220000002500 */
[----:B------:R-:W1:Y:S01]  /*0030*/  LDCU UR8, c[0x0][0x388] ;  /* 0x00007100ff0877ac */ /* 0x000e620008000800 */
[----:B------:R-:W2:Y:S06]  /*0040*/  LDCU.64 UR6, c[0x0][0x358] ;  /* 0x00006b00ff0677ac */ /* 0x000eac0008000a00 */
[----:B------:R-:W0:Y:S02]  /*0050*/  LDC R3, c[0x0][0x360] ;  /* 0x0000d800ff037b82 */ /* 0x000e240000000800 */
[----:B0-----:R-:W-:-:S05]  /*0060*/  IMAD R0, R3, UR4, R8 ;  /* 0x0000000403007c24 */ /* 0x001fca000f8e0208 */
[----:B------:R-:W-:-:S04]  /*0070*/  SHF.L.U32 R7, R0, 0x2, RZ ;  /* 0x0000000200077819 */ /* 0x000fc800000006ff */
[----:B------:R-:W-:-:S04]  /*0080*/  IADD3 R0, PT, PT, R7, 0x3, RZ ;  /* 0x0000000307007810 */ /* 0x000fc80007ffe0ff */
[----:B-1----:R-:W-:-:S13]  /*0090*/  ISETP.GE.AND P0, PT, R0, UR8, PT ;  /* 0x0000000800007c0c */ /* 0x002fda000bf06270 */
[----:B--2---:R-:W-:Y:S05]  /*00a0*/  @!P0 BRA `(.L_x_0) ;  /* 0x0000000000a48947 */ /* 0x004fea0003800000 */
[----:B------:R-:W-:-:S13]  /*00b0*/  ISETP.GE.AND P0, PT, R7, UR8, PT ;  /* 0x0000000807007c0c */ /* 0x000fda000bf06270 */
[----:B------:R-:W-:Y:S05]  /*00c0*/  @P0 EXIT ;  /* 0x000000000000094d */ /* 0x000fea0003800000 */
[----:B------:R-:W-:Y:S02]  /*00d0*/  ULOP3.LUT UP0, UR4, UR8, 0x3, URZ, 0xc0, !UPT ;  /* 0x0000000308047892 */ /* 0x000fe4000f80c0ff */
[----:B------:R-:W-:-:S04]  /*00e0*/  IADD3 R0, PT, PT, R7, -UR8, RZ ;  /* 0x8000000807007c10 */ /* 0x000fc8000fffe0ff */
[----:B------:R-:W-:-:S03]  /*00f0*/  ISETP.GT.U32.AND P0, PT, R0, -0x4, PT ;  /* 0xfffffffc0000780c */ /* 0x000fc60003f04070 */
[----:B------:R-:W-:Y:S10]  /*0100*/  BRA.U !UP0, `(.L_x_1) ;  /* 0x00000001082c7547 */ /* 0x000ff4000b800000 */
[----:B------:R-:W0:Y:S01]  /*0110*/  LDC R11, c[0x0][0x38c] ;  /* 0x0000e300ff0b7b82 */ /* 0x000e220000000800 */
[----:B------:R-:W-:-:S07]  /*0120*/  UIADD3 UR4, UPT, UPT, -UR4, URZ, URZ ;  /* 0x000000ff04047290 */ /* 0x000fce000fffe1ff */
[----:B------:R-:W1:Y:S05]  /*0130*/  LDC.64 R4, c[0x0][0x380] ;  /* 0x0000e000ff047b82 */ /* 0x000e6a0000000a00 */
.L_x_2:
[----:B-12---:R-:W-:-:S05]  /*0140*/  IMAD.WIDE R2, R7, 0x4, R4 ;  /* 0x0000000407027825 */ /* 0x006fca00078e0204 */
[----:B------:R-:W0:Y:S01]  /*0150*/  LDG.E R0, desc[UR6][R2.64] ;  /* 0x0000000602007981 */ /* 0x000e22000c1e1900 */
[----:B------:R-:W-:Y:S01]  /*0160*/  UIADD3 UR4, UPT, UPT, UR4, 0x1, URZ ;  /* 0x0000000104047890 */ /* 0x000fe2000fffe0ff */
[----:B------:R-:W-:-:S03]  /*0170*/  IADD3 R7, PT, PT, R7, 0x1, RZ ;  /* 0x0000000107077810 */ /* 0x000fc60007ffe0ff */
[----:B------:R-:W-:Y:S01]  /*0180*/  UISETP.NE.AND UP0, UPT, UR4, URZ, UPT ;  /* 0x000000ff0400728c */ /* 0x000fe2000bf05270 */
[----:B0-----:R-:W-:-:S05]  /*0190*/  FFMA R9, R0, R11, 0.0010000000474974513054 ;  /* 0x3a83126f00097423 */ /* 0x001fca000000000b */
[----:B------:R2:W-:Y:S03]  /*01a0*/  STG.E desc[UR6][R2.64], R9 ;  /* 0x0000000902007986 */ /* 0x0005e6000c101906 */
[----:B------:R-:W-:Y:S05]  /*01b0*/  BRA.U UP0, `(.L_x_2) ;  /* 0xfffffffd00e07547 */ /* 0x000fea000b83ffff */
.L_x_1:
[----:B------:R-:W-:Y:S05]  /*01c0*/  @P0 EXIT ;  /* 0x000000000000094d */ /* 0x000fea0003800000 */
[----:B------:R-:W0:Y:S01]  /*01d0*/  LDC.64 R4, c[0x0][0x380] ;  /* 0x0000e000ff047b82 */ /* 0x000e220000000a00 */
[----:B------:R-:W-:-:S07]  /*01e0*/  IADD3 R0, PT, PT, R7, -UR8, RZ ;  /* 0x8000000807007c10 */ /* 0x000fce000fffe0ff */
[----:B------:R-:W1:Y:S01]  /*01f0*/  LDC R17, c[0x0][0x38c] ;  /* 0x0000e300ff117b82 */ /* 0x000e620000000800 */
[----:B0-----:R-:W-:-:S04]  /*0200*/  IADD3 R4, P0, PT, R4, 0x8, RZ ;  /* 0x0000000804047810 */ /* 0x001fc80007f1e0ff */
[----:B------:R-:W-:-:S09]  /*0210*/  IADD3.X R5, PT, PT, RZ, R5, RZ, P0, !PT ;  /* 0x00000005ff057210 */ /* 0x000fd200007fe4ff */
.L_x_3:
[----:B0-2---:R-:W-:-:S05]  /*0220*/  IMAD.WIDE R2, R7, 0x4, R4 ;  /* 0x0000000407027825 */ /* 0x005fca00078e0204 */
[----:B------:R-:W1:Y:S04]  /*0230*/  LDG.E R6, desc[UR6][R2.64+-0x8] ;  /* 0xfffff80602067981 */ /* 0x000e68000c1e1900 */
[----:B------:R-:W2:Y:S04]  /*0240*/  LDG.E R8, desc[UR6][R2.64+-0x4] ;  /* 0xfffffc0602087981 */ /* 0x000ea8000c1e1900 */
[----:B------:R-:W3:Y:S04]  /*0250*/  LDG.E R10, desc[UR6][R2.64] ;  /* 0x00000006020a7981 */ /* 0x000ee8000c1e1900 */
[----:B------:R-:W4:Y:S01]  /*0260*/  LDG.E R12, desc[UR6][R2.64+0x4] ;  /* 0x00000406020c7981 */ /* 0x000f22000c1e1900 */
[----:B------:R-:W-:-:S02]  /*0270*/  IADD3 R0, PT, PT, R0, 0x4, RZ ;  /* 0x0000000400007810 */ /* 0x000fc40007ffe0ff */
[----:B------:R-:W-:Y:S02]  /*0280*/  IADD3 R7, PT, PT, R7, 0x4, RZ ;  /* 0x0000000407077810 */ /* 0x000fe40007ffe0ff */
[----:B------:R-:W-:Y:S01]  /*0290*/  ISETP.NE.AND P0, PT, R0, RZ, PT ;  /* 0x000000ff0000720c */ /* 0x000fe20003f05270 */
[-C--:B-1----:R-:W-:Y:S01]  /*02a0*/  FFMA R9, R6, R17.reuse, 0.0010000000474974513054 ;  /* 0x3a83126f06097423 */ /* 0x082fe20000000011 */
[----:B--2---:R-:W-:-:S04]  /*02b0*/  FFMA R11, R8, R17, 0.0010000000474974513054 ;  /* 0x3a83126f080b7423 */ /* 0x004fc80000000011 */
[----:B------:R0:W-:Y:S01]  /*02c0*/  STG.E desc[UR6][R2.64+-0x8], R9 ;  /* 0xfffff80902007986 */ /* 0x0001e2000c101906 */
[----:B---3--:R-:W-:-:S03]  /*02d0*/  FFMA R13, R10, R17, 0.0010000000474974513054 ;  /* 0x3a83126f0a0d7423 */ /* 0x008fc60000000011 */
[----:B------:R0:W-:Y:S01]  /*02e0*/  STG.E desc[UR6][R2.64+-0x4], R11 ;  /* 0xfffffc0b02007986 */ /* 0x0001e2000c101906 */
[----:B----4-:R-:W-:-:S03]  /*02f0*/  FFMA R15, R12, R17, 0.0010000000474974513054 ;  /* 0x3a83126f0c0f7423 */ /* 0x010fc60000000011 */
[----:B------:R0:W-:Y:S04]  /*0300*/  STG.E desc[UR6][R2.64], R13 ;  /* 0x0000000d02007986 */ /* 0x0001e8000c101906 */
[----:B------:R0:W-:Y:S01]  /*0310*/  STG.E desc[UR6][R2.64+0x4], R15 ;  /* 0x0000040f02007986 */ /* 0x0001e2000c101906 */
[----:B------:R-:W-:Y:S05]  /*0320*/  @P0 BRA `(.L_x_3) ;  /* 0xfffffffc00bc0947 */ /* 0x000fea000383ffff */
[----:B------:R-:W-:Y:S05]  /*0330*/  EXIT ;  /* 0x000000000000794d */ /* 0x000fea0003800000 */
.L_x_0:
[----:B------:R-:W0:Y:S08]  /*0340*/  LDC.64 R2, c[0x0][0x380] ;  /* 0x0000e000ff027b82 */ /* 0x000e300000000a00 */
[----:B------:R-:W1:Y:S01]  /*0350*/  S2UR UR5, SR_CgaCtaId ;  /* 0x00000000000579c3 */ /* 0x000e620000008800 */
[----:B------:R-:W-:-:S07]  /*0360*/  UMOV UR4, 0x400 ;  /* 0x0000040000047882 */ /* 0x000fce0000000000 */
[----:B------:R-:W2:Y:S01]  /*0370*/  LDC R12, c[0x0][0x38c] ;  /* 0x0000e300ff0c7b82 */ /* 0x000ea20000000800 */
[----:B0-----:R-:W-:-:S05]  /*0380*/  IMAD.WIDE R2, R7, 0x4, R2 ;  /* 0x0000000407027825 */ /* 0x001fca00078e0202 */
[----:B------:R-:W3:Y:S01]  /*0390*/  LDG.E.128 R4, desc[UR6][R2.64] ;  /* 0x0000000602047981 */ /* 0x000ee2000c1e1d00 */
[----:B-1----:R-:W-:-:S06]  /*03a0*/  ULEA UR4, UR5, UR4, 0x18 ;  /* 0x0000000405047291 */ /* 0x002fcc000f8ec0ff */
[----:B------:R-:W-:Y:S01]  /*03b0*/  LEA R0, R8, UR4, 0x4 ;  /* 0x0000000408007c11 */ /* 0x000fe2000f8e20ff */
[----:B------:R-:W-:Y:S05]  /*03c0*/  WARPSYNC.ALL ;  /* 0x0000000000007948 */ /* 0x000fea0003800000 */
[----:B---3--:R-:W-:Y:S01]  /*03d0*/  STS.128 [R0], R4 ;  /* 0x0000000400007388 */ /* 0x008fe20000000c00 */
[----:B------:R-:W-:Y:S06]  /*03e0*/  BAR.SYNC.DEFER_BLOCKING 0x0 ;  /* 0x0000000000007b1d */ /* 0x000fec0000010000 */
[----:B------:R-:W2:Y:S02]  /*03f0*/  LDS.128 R8, [R0] ;  /* 0x0000000000087984 */ /* 0x000ea40000000c00 */
[-C--:B--2---:R-:W-:Y:S01]  /*0400*/  FFMA R8, R8, R12.reuse, 0.0010000000474974513054 ;  /* 0x3a83126f08087423 */ /* 0x084fe2000000000c */
[-C--:B------:R-:W-:Y:S01]  /*0410*/  FFMA R9, R9, R12.reuse, 0.0010000000474974513054 ;  /* 0x3a83126f09097423 */ /* 0x080fe2000000000c */
[-C--:B------:R-:W-:Y:S01]  /*0420*/  FFMA R10, R10, R12.reuse, 0.0010000000474974513054 ;  /* 0x3a83126f0a0a7423 */ /* 0x080fe2000000000c */
[----:B------:R-:W-:Y:S01]  /*0430*/  FFMA R11, R11, R12, 0.0010000000474974513054 ;  /* 0x3a83126f0b0b7423 */ /* 0x000fe2000000000c */
[----:B------:R-:W-:Y:S06]  /*0440*/  BAR.SYNC.DEFER_BLOCKING 0x0 ;  /* 0x0000000000007b1d */ /* 0x000fec0000010000 */
[----:B------:R-:W-:Y:S01]  /*0450*/  STG.E.128 desc[UR6][R2.64], R8 ;  /* 0x0000000802007986 */ /* 0x000fe2000c101d06 */
[----:B------:R-:W-:Y:S05]  /*0460*/  EXIT ;  /* 0x000000000000794d */ /* 0x000fea0003800000 */
.L_x_4:
[----:B------:R-:W-:-:S00]  /*0470*/  BRA `(.L_x_4) ;  /* 0xfffffffc00fc7947 */ /* 0x000fc0000383ffff */
[----:B------:R-:W-:-:S00]  /*0480*/  NOP ;  /* 0x0000000000007918 */ /* 0x000fc00000000000 */
[----:B------:R-:W-:-:S00]  /*0490*/  NOP ;  /* 0x0000000000007918 */ /* 0x000fc00000000000 */
[----:B------:R-:W-:-:S00]  /*04a0*/  NOP ;  /* 0x0000000000007918 */ /* 0x000fc00000000000 */
[----:B------:R-:W-:-:S00]  /*04b0*/  NOP ;  /* 0x0000000000007918 */ /* 0x000fc00000000000 */
[----:B------:R-:W-:-:S00]  /*04c0*/  NOP ;  /* 0x0000000000007918 */ /* 0x000fc00000000000 */
[----:B------:R-:W-:-:S00]  /*04d0*/  NOP ;  /* 0x0000000000007918 */ /* 0x000fc00000000000 */
[----:B------:R-:W-:-:S00]  /*04e0*/  NOP ;  /* 0x0000000000007918 */ /* 0x000fc00000000000 */
[----:B------:R-:W-:-:S00]  /*04f0*/  NOP ;  /* 0x0000000000007918 */ /* 0x000fc00000000000 */
.L_x_11:


//--------------------- .text._Z23scale_kernel_vectorizedPfif --------------------------
	.section	.text._Z23scale_kernel_vectorizedPfif,"ax",@progbits
	.align	128
        .global         _Z23scale_kernel_vectorizedPfif
        .type           _Z23scale_kernel_vectorizedPfif,@function
        .size           _Z23scale_kernel_vectorizedPfif,(.L_x_12 - _Z23scale_kernel_vectorizedPfif)
        .other          _Z23scale_kernel_vectorizedPfif,@"STO_CUDA_ENTRY STV_DEFAULT"
_Z23scale_kernel_vectorizedPfif:
.text._Z23scale_kernel_vectorizedPfif:
        /* <DEDUP_REMOVED lines=20> */
.L_x_7:
        /* <DEDUP_REMOVED lines=8> */
.L_x_6:
[----:B------:R-:W-:Y:S05]  /*01c0*/  @P0 EXIT ;  /* 0x000000000000094d */ /* 0x000fea0003800000 */
[----:B------:R-:W0:Y:S01]  /*01d0*/  LDC.64 R4, c[0x0][0x380] ;  /* 0x0000e000ff047b82 */ /* 0x000e220000000a00 */
[----:B------:R-:W-:-:S07]  /*01e0*/  IADD3 R0, PT, PT, R7, -UR5, RZ ;  /* 0x8000000507007c10 */ /* 0x000fce000fffe0ff */
[----:B------:R-:W1:Y:S01]  /*01f0*/  LDC R17, c[0x0][0x38c] ;  /* 0x0000e300ff117b82 */ /* 0x000e620000000800 */
[----:B0-----:R-:W-:-:S04]  /*0200*/  IADD3 R4, P0, PT, R4, 0x8, RZ ;  /* 0x0000000804047810 */ /* 0x001fc80007f1e0ff */
[----:B------:R-:W-:-:S09]  /*0210*/  IADD3.X R5, PT, PT, RZ, R5, RZ, P0, !PT ;  /* 0x00000005ff057210 */ /* 0x000fd200007fe4ff */
.L_x_8:
        /* <DEDUP_REMOVED lines=18> */
.L_x_5:
[----:B------:R-:W0:Y:S08]  /*0340*/  LDC.64 R2, c[0x0][0x380] ;  /* 0x0000e000ff027b82 */ /* 0x000e300000000a00 */
[----:B------:R-:W1:Y:S01]  /*0350*/  LDC R0, c[0x0][0x38c] ;  /* 0x0000e300ff007b82 */ /* 0x000e620000000800 */
[----:B0-----:R-:W-:-:S05]  /*0360*/  IMAD.WIDE R2, R7, 0x4, R2 ;  /* 0x0000000407027825 */ /* 0x001fca00078e0202 */
[----:B------:R-:W1:Y:S02]  /*0370*/  LDG.E.128 R4, desc[UR6][R2.64] ;  /* 0x0000000602047981 */ /* 0x000e64000c1e1d00 */
[-C--:B-1----:R-:W-:Y:S01]  /*0380*/  FFMA R4, R4, R0.reuse, 0.0010000000474974513054 ;  /* 0x3a83126f04047423 */ /* 0x082fe20000000000 */
[-C--:B------:R-:W-:Y:S01]  /*0390*/  FFMA R5, R5, R0.reuse, 0.0010000000474974513054 ;  /* 0x3a83126f05057423 */ /* 0x080fe20000000000 */
[-C--:B------:R-:W-:Y:S01]  /*03a0*/  FFMA R6, R6, R0.reuse, 0.0010000000474974513054 ;  /* 0x3a83126f06067423 */ /* 0x080fe20000000000 */
[----:B------:R-:W-:-:S05]  /*03b0*/  FFMA R7, R7, R0, 0.0010000000474974513054 ;  /* 0x3a83126f07077423 */ /* 0x000fca0000000000 */
[----:B------:R-:W-:Y:S01]  /*03c0*/  STG.E.128 desc[UR6][R2.64], R4 ;  /* 0x0000000402007986 */ /* 0x000fe2000c101d06 */
[----:B------:R-:W-:Y:S05]  /*03d0*/  EXIT ;  /* 0x000000000000794d */ /* 0x000fea0003800000 */
.L_x_9:
        /* <DEDUP_REMOVED lines=10> */
.L_x_12:


//--------------------- .text._Z12scale_kernelPfif --------------------------
	.section	.text._Z12scale_kernelPfif,"ax",@progbits
	.align	128
        .global         _Z12scale_kernelPfif
        .type           _Z12scale_kernelPfif,@function
        .size           _Z12scale_kernelPfif,(.L_x_13 - _Z12scale_kernelPfif)
        .other          _Z12scale_kernelPfif,@"STO_CUDA_ENTRY STV_DEFAULT"
_Z12scale_kernelPfif:
.text._Z12scale_kernelPfif:
[----:B------:R-:W-:Y:S01]  /*0000*/  LDC R1, c[0x0][0x37c] ;  /* 0x0000df00ff017b82 */ /* 0x000fe20000000800 */
[----:B------:R-:W0:Y:S07]  /*0010*/  S2R R0, SR_TID.X ;  /* 0x0000000000007919 */ /* 0x000e2e0000002100 */
[----:B------:R-:W0:Y:S01]  /*0020*/  S2UR UR4, SR_CTAID.X ;  /* 0x00000000000479c3 */ /* 0x000e220000002500 */
[----:B------:R-:W1:Y:S07]  /*0030*/  LDCU UR5, c[0x0][0x388] ;  /* 0x00007100ff0577ac */ /* 0x000e6e0008000800 */
[----:B------:R-:W0:Y:S02]  /*0040*/  LDC R5, c[0x0][0x360] ;  /* 0x0000d800ff057b82 */ /* 0x000e240000000800 */
[----:B0-----:R-:W-:-:S05]  /*0050*/  IMAD R5, R5, UR4, R0 ;  /* 0x0000000405057c24 */ /* 0x001fca000f8e0200 */
[----:B-1----:R-:W-:-:S13]  /*0060*/  ISETP.GE.AND P0, PT, R5, UR5, PT ;  /* 0x0000000505007c0c */ /* 0x002fda000bf06270 */
[----:B------:R-:W-:Y:S05]  /*0070*/  @P0 EXIT ;  /* 0x000000000000094d */ /* 0x000fea0003800000 */
[----:B------:R-:W0:Y:S01]  /*0080*/  LDC.64 R2, c[0x0][0x380] ;  /* 0x0000e000ff027b82 */ /* 0x000e220000000a00 */
[----:B------:R-:W1:Y:S01]  /*0090*/  LDCU.64 UR4, c[0x0][0x358] ;  /* 0x00006b00ff0477ac */ /* 0x000e620008000a00 */
[----:B0-----:R-:W-:-:S06]  /*00a0*/  IMAD.WIDE R2, R5, 0x4, R2 ;  /* 0x0000000405027825 */ /* 0x001fcc00078e0202 */
[----:B------:R-:W0:Y:S01]  /*00b0*/  LDC R5, c[0x0][0x38c] ;  /* 0x0000e300ff057b82 */ /* 0x000e220000000800 */
[----:B-1----:R-:W0:Y:S02]  /*00c0*/  LDG.E R0, desc[UR4][R2.64] ;  /* 0x0000000402007981 */ /* 0x002e24000c1e1900 */
[----:B0-----:R-:W-:-:S05]  /*00d0*/  FFMA R5, R0, R5, 0.0010000000474974513054 ;  /* 0x3a83126f00057423 */ /* 0x001fca0000000005 */
[----:B------:R-:W-:Y:S01]  /*00e0*/  STG.E desc[UR4][R2.64], R5 ;  /* 0x0000000502007986 */ /* 0x000fe2000c101904 */
[----:B------:R-:W-:Y:S05]  /*00f0*/  EXIT ;  /* 0x000000000000794d */ /* 0x000fea0003800000 */
.L_x_10:
        /* <DEDUP_REMOVED lines=16> */
.L_x_13:


//--------------------- .nv.shared._Z18scale_kernel_asyncPfif --------------------------
	.section	.nv.shared._Z18scale_kernel_asyncPfif,"aw",@nobits
	.sectionflags	@""
	.align	4
.nv.shared._Z18scale_kernel_asyncPfif:
	.zero		5120


//--------------------- .nv.shared.reserved.0     --------------------------
	.section	.nv.shared.reserved.0,"aw",@nobits
	.weak		__nv_reservedSMEM_offset_0_alias
	.size		__nv_reservedSMEM_offset_0_alias, 0, 64
	.other		__nv_reservedSMEM_offset_0_alias,@"STO_CUDA_RESERVED_SHARED STV_DEFAULT"
__nv_reservedSMEM_offset_0_alias:
	.zero		0
	.zero		64


//--------------------- .nv.constant0._Z18scale_kernel_asyncPfif --------------------------
	.section	.nv.constant0._Z18scale_kernel_asyncPfif,"a",@progbits
	.sectionflags	@""
	.align	4
.nv.constant0._Z18scale_kernel_asyncPfif:
	.zero		912


//--------------------- .nv.constant0._Z23scale_kernel_vectorizedPfif --------------------------
	.section	.nv.constant0._Z23scale_kernel_vectorizedPfif,"a",@progbits
	.sectionflags	@""
	.align	4
.nv.constant0._Z23scale_kernel_vectorizedPfif:
	.zero		912


//--------------------- .nv.constant0._Z12scale_kernelPfif --------------------------
	.section	.nv.constant0._Z12scale_kernelPfif,"a",@progbits
	.sectionflags	@""
	.align	4
.nv.constant0._Z12scale_kernelPfif:
	.zero		912


//--------------------- SYMBOLS --------------------------

	.type		.nv.reservedSmem.offset0,@object
	.size		.nv.reservedSmem.offset0,0x4
	.type		.nv.reservedSmem.cap,@object
	.size		.nv.reservedSmem.cap,0x4
